//
// Generated by NVIDIA NVVM Compiler
//
// Compiler Build ID: CL-36424714
// Cuda compilation tools, release 13.0, V13.0.88
// Based on NVVM 20.0.0
//

.version 9.0
.target sm_100
.address_size 64

	// .globl	_Z6vecAddPiS_S_i

.visible .entry _Z6vecAddPiS_S_i(
	.param .u64 .ptr .align 1 _Z6vecAddPiS_S_i_param_0,
	.param .u64 .ptr .align 1 _Z6vecAddPiS_S_i_param_1,
	.param .u64 .ptr .align 1 _Z6vecAddPiS_S_i_param_2,
	.param .u32 _Z6vecAddPiS_S_i_param_3
)
{
	.reg .pred 	%p<2>;
	.reg .b32 	%r<9>;
	.reg .b64 	%rd<11>;

	ld.param.u64 	%rd1, [_Z6vecAddPiS_S_i_param_0];
	ld.param.u64 	%rd2, [_Z6vecAddPiS_S_i_param_1];
	ld.param.u64 	%rd3, [_Z6vecAddPiS_S_i_param_2];
	ld.param.u32 	%r2, [_Z6vecAddPiS_S_i_param_3];
	mov.u32 	%r3, %ntid.x;
	mov.u32 	%r4, %ctaid.x;
	mov.u32 	%r5, %tid.x;
	mad.lo.s32 	%r1, %r3, %r4, %r5;
	setp.ge.s32 	%p1, %r1, %r2;
	@%p1 bra 	$L__BB0_2;
	cvta.to.global.u64 	%rd4, %rd1;
	cvta.to.global.u64 	%rd5, %rd2;
	cvta.to.global.u64 	%rd6, %rd3;
	mul.wide.s32 	%rd7, %r1, 4;
	add.s64 	%rd8, %rd4, %rd7;
	ld.global.u32 	%r6, [%rd8];
	add.s64 	%rd9, %rd5, %rd7;
	ld.global.u32 	%r7, [%rd9];
	add.s32 	%r8, %r7, %r6;
	add.s64 	%rd10, %rd6, %rd7;
	st.global.u32 	[%rd10], %r8;
$L__BB0_2:
	ret;

}


// ===== COMPILED SASS (sm_100) =====

	.target	sm_100

	.elftype	@"ET_EXEC"


//--------------------- .note.nv.tkinfo           --------------------------
	.section	.note.nv.tkinfo,"",@"SHT_NOTE"
	.sectionflags	@"SHF_NOTE_NV_TKINFO"
	.tkinfo
        /*0018*/ 	.word	0x00000002
        /*0030*/ 	.string	""
        /*0030*/ 	.string	"ptxas"
        /*0030*/ 	.string	"Cuda compilation tools, release 13.0, V13.0.88"
        /*0030*/ 	.string	"Build cuda_13.0.r13.0/compiler.36424714_0"
        /*0030*/ 	.string	"-arch sm_100 -m 64 "



//--------------------- .note.nv.cuinfo           --------------------------
	.section	.note.nv.cuinfo,"",@"SHT_NOTE"
	.sectionflags	@"SHF_NOTE_NV_CUINFO"
        /*0018*/ 	.short	0x0002
        /*001a*/ 	.short	0x0064
        /*001c*/ 	.short	0x0082
	.zero		2


//--------------------- .nv.info                  --------------------------
	.section	.nv.info,"",@"SHT_CUDA_INFO"
	.align	4


	//----- nvinfo : EIATTR_REGCOUNT
	.align		4
        /*0000*/ 	.byte	0x04, 0x2f
        /*0002*/ 	.short	(.L_1 - .L_0)
	.align		4
.L_0:
        /*0004*/ 	.word	index@(_Z6vecAddPiS_S_i)
        /*0008*/ 	.word	0x0000000c


	//----- nvinfo : EIATTR_FRAME_SIZE
	.align		4
.L_1:
        /*000c*/ 	.byte	0x04, 0x11
        /*000e*/ 	.short	(.L_3 - .L_2)
	.align		4
.L_2:
        /*0010*/ 	.word	index@(_Z6vecAddPiS_S_i)
        /*0014*/ 	.word	0x00000000


	//----- nvinfo : EIATTR_MIN_STACK_SIZE
	.align		4
.L_3:
        /*0018*/ 	.byte	0x04, 0x12
        /*001a*/ 	.short	(.L_5 - .L_4)
	.align		4
.L_4:
        /*001c*/ 	.word	index@(_Z6vecAddPiS_S_i)
        /*0020*/ 	.word	0x00000000
.L_5:


//--------------------- .nv.compat                --------------------------
	.section	.nv.compat,"",@"SHT_CUDA_COMPAT_INFO"
	.align	4
        /*0000*/ 	.byte	0x02, 0x09, 0x00, 0x00, 0x02, 0x02, 0x01, 0x00, 0x02, 0x05, 0x05, 0x00, 0x03, 0x07, 0x01, 0x01
        /*0010*/ 	.byte	0x02, 0x03, 0x00, 0x00, 0x02, 0x06, 0x01, 0x00, 0x04, 0x0b, 0x08, 0x00, 0x09, 0x00, 0x00, 0x00
        /*0020*/ 	.byte	0x00, 0x00, 0x00, 0x00


//--------------------- .nv.info._Z6vecAddPiS_S_i --------------------------
	.section	.nv.info._Z6vecAddPiS_S_i,"",@"SHT_CUDA_INFO"
	.sectionflags	@""
	.align	4


	//----- nvinfo : EIATTR_CUDA_API_VERSION
	.align		4
        /*0000*/ 	.byte	0x04, 0x37
        /*0002*/ 	.short	(.L_7 - .L_6)
.L_6:
        /*0004*/ 	.word	0x00000082


	//----- nvinfo : EIATTR_KPARAM_INFO
	.align		4
.L_7:
        /*0008*/ 	.byte	0x04, 0x17
        /*000a*/ 	.short	(.L_9 - .L_8)
.L_8:
        /*000c*/ 	.word	0x00000000
        /*0010*/ 	.short	0x0003
        /*0012*/ 	.short	0x0018
        /*0014*/ 	.byte	0x00, 0xf0, 0x11, 0x00


	//----- nvinfo : EIATTR_KPARAM_INFO
	.align		4
.L_9:
        /*0018*/ 	.byte	0x04, 0x17
        /*001a*/ 	.short	(.L_11 - .L_10)
.L_10:
        /*001c*/ 	.word	0x00000000
        /*0020*/ 	.short	0x0002
        /*0022*/ 	.short	0x0010
        /*0024*/ 	.byte	0x00, 0xf5, 0x21, 0x00


	//----- nvinfo : EIATTR_KPARAM_INFO
	.align		4
.L_11:
        /*0028*/ 	.byte	0x04, 0x17
        /*002a*/ 	.short	(.L_13 - .L_12)
.L_12:
        /*002c*/ 	.word	0x00000000
        /*0030*/ 	.short	0x0001
        /*0032*/ 	.short	0x0008
        /*0034*/ 	.byte	0x00, 0xf5, 0x21, 0x00


	//----- nvinfo : EIATTR_KPARAM_INFO
	.align		4
.L_13:
        /*0038*/ 	.byte	0x04, 0x17
        /*003a*/ 	.short	(.L_15 - .L_14)
.L_14:
        /*003c*/ 	.word	0x00000000
        /*0040*/ 	.short	0x0000
        /*0042*/ 	.short	0x0000
        /*0044*/ 	.byte	0x00, 0xf5, 0x21, 0x00


	//----- nvinfo : EIATTR_SPARSE_MMA_MASK
	.align		4
.L_15:
        /*0048*/ 	.byte	0x03, 0x50
        /*004a*/ 	.short	0x0000


	//----- nvinfo : EIATTR_MAXREG_COUNT
	.align		4
        /*004c*/ 	.byte	0x03, 0x1b
        /*004e*/ 	.short	0x00ff


	//----- nvinfo : EIATTR_MERCURY_ISA_VERSION
	.align		4
        /*0050*/ 	.byte	0x03, 0x5f
        /*0052*/ 	.short	0x0101


	//----- nvinfo : EIATTR_VRC_CTA_INIT_COUNT
	.align		4
        /*0054*/ 	.byte	0x02, 0x4a
	.zero		1
	.zero		1


	//----- nvinfo : EIATTR_EXIT_INSTR_OFFSETS
	.align		4
        /*0058*/ 	.byte	0x04, 0x1c
        /*005a*/ 	.short	(.L_17 - .L_16)


	//   ....[0]....
.L_16:
        /*005c*/ 	.word	0x00000070


	//   ....[1]....
        /*0060*/ 	.word	0x00000130


	//----- nvinfo : EIATTR_CBANK_PARAM_SIZE
	.align		4
.L_17:
        /*0064*/ 	.byte	0x03, 0x19
        /*0066*/ 	.short	0x001c


	//----- nvinfo : EIATTR_PARAM_CBANK
	.align		4
        /*0068*/ 	.byte	0x04, 0x0a
        /*006a*/ 	.short	(.L_19 - .L_18)
	.align		4
.L_18:
        /*006c*/ 	.word	index@(.nv.constant0._Z6vecAddPiS_S_i)
        /*0070*/ 	.short	0x0380
        /*0072*/ 	.short	0x001c


	//----- nvinfo : EIATTR_SW_WAR
	.align		4
.L_19:
        /*0074*/ 	.byte	0x04, 0x36
        /*0076*/ 	.short	(.L_21 - .L_20)
.L_20:
        /*0078*/ 	.word	0x00000008
.L_21:


//--------------------- .nv.callgraph             --------------------------
	.section	.nv.callgraph,"",@"SHT_CUDA_CALLGRAPH"
	.align	4
	.sectionentsize	8
	.align		4
        /*0000*/ 	.word	0x00000000
	.align		4
        /*0004*/ 	.word	0xffffffff
	.align		4
        /*0008*/ 	.word	0x00000000
	.align		4
        /*000c*/ 	.word	0xfffffffe
	.align		4
        /*0010*/ 	.word	0x00000000
	.align		4
        /*0014*/ 	.word	0xfffffffd
	.align		4
        /*0018*/ 	.word	0x00000000
	.align		4
        /*001c*/ 	.word	0xfffffffc


//--------------------- .text._Z6vecAddPiS_S_i    --------------------------
	.section	.text._Z6vecAddPiS_S_i,"ax",@progbits
	.align	128
        .global         _Z6vecAddPiS_S_i
        .type           _Z6vecAddPiS_S_i,@function
        .size           _Z6vecAddPiS_S_i,(.L_x_1 - _Z6vecAddPiS_S_i)
        .other          _Z6vecAddPiS_S_i,@"STO_CUDA_ENTRY STV_DEFAULT"
_Z6vecAddPiS_S_i:
.text._Z6vecAddPiS_S_i:
[----:B------:R-:W-:Y:S01]  /*0000*/  LDC R1, c[0x0][0x37c] ;  /* 0x0000df00ff017b82 */ /* 0x000fe20000000800 */
[----:B------:R-:W0:Y:S01]  /*0010*/  S2R R9, SR_CTAID.X ;  /* 0x0000000000097919 */ /* 0x000e220000002500 */
[----:B------:R-:W0:Y:S01]  /*0020*/  LDCU UR4, c[0x0][0x360] ;  /* 0x00006c00ff0477ac */ /* 0x000e220008000800 */
[----:B------:R-:W0:Y:S01]  /*0030*/  S2R R0, SR_TID.X ;  /* 0x0000000000007919 */ /* 0x000e220000002100 */
[----:B------:R-:W1:Y:S01]  /*0040*/  LDCU UR5, c[0x0][0x398] ;  /* 0x00007300ff0577ac */ /* 0x000e620008000800 */
[----:B0-----:R-:W-:-:S05]  /*0050*/  IMAD R9, R9, UR4, R0 ;  /* 0x0000000409097c24 */ /* 0x001fca000f8e0200 */
[----:B-1----:R-:W-:-:S13]  /*0060*/  ISETP.GE.AND P0, PT, R9, UR5, PT ;  /* 0x0000000509007c0c */ /* 0x002fda000bf06270 */
[----:B------:R-:W-:Y:S05]  /*0070*/  @P0 EXIT ;  /* 0x000000000000094d */ /* 0x000fea0003800000 */
[----:B------:R-:W0:Y:S01]  /*0080*/  LDC.64 R2, c[0x0][0x380] ;  /* 0x0000e000ff027b82 */ /* 0x000e220000000a00 */
[----:B------:R-:W1:Y:S07]  /*0090*/  LDCU.64 UR4, c[0x0][0x358] ;  /* 0x00006b00ff0477ac */ /* 0x000e6e0008000a00 */
[----:B------:R-:W2:Y:S08]  /*00a0*/  LDC.64 R4, c[0x0][0x388] ;  /* 0x0000e200ff047b82 */ /* 0x000eb00000000a00 */
[----:B------:R-:W3:Y:S01]  /*00b0*/  LDC.64 R6, c[0x0][0x390] ;  /* 0x0000e400ff067b82 */ /* 0x000ee20000000a00 */
[----:B0-----:R-:W-:-:S06]  /*00c0*/  IMAD.WIDE R2, R9, 0x4, R2 ;  /* 0x0000000409027825 */ /* 0x001fcc00078e0202 */
[----:B-1----:R-:W4:Y:S01]  /*00d0*/  LDG.E R2, desc[UR4][R2.64] ;  /* 0x0000000402027981 */ /* 0x002f22000c1e1900 */
[----:B--2---:R-:W-:-:S06]  /*00e0*/  IMAD.WIDE R4, R9, 0x4, R4 ;  /* 0x0000000409047825 */ /* 0x004fcc00078e0204 */
[----:B------:R-:W4:Y:S01]  /*00f0*/  LDG.E R5, desc[UR4][R4.64] ;  /* 0x0000000404057981 */ /* 0x000f22000c1e1900 */
[----:B---3--:R-:W-:Y:S01]  /*0100*/  IMAD.WIDE R6, R9, 0x4, R6 ;  /* 0x0000000409067825 */ /* 0x008fe200078e0206 */
[----:B----4-:R-:W-:-:S05]  /*0110*/  IADD3 R9, PT, PT, R2, R5, RZ ;  /* 0x0000000502097210 */ /* 0x010fca0007ffe0ff */
[----:B------:R-:W-:Y:S01]  /*0120*/  STG.E desc[UR4][R6.64], R9 ;  /* 0x0000000906007986 */ /* 0x000fe2000c101904 */
[----:B------:R-:W-:Y:S05]  /*0130*/  EXIT ;  /* 0x000000000000794d */ /* 0x000fea0003800000 */
.L_x_0:
[----:B------:R-:W-:-:S00]  /*0140*/  BRA `(.L_x_0) ;  /* 0xfffffffc00fc7947 */ /* 0x000fc0000383ffff */
[----:B------:R-:W-:-:S00]  /*0150*/  NOP ;  /* 0x0000000000007918 */ /* 0x000fc00000000000 */
        /* <DEDUP_REMOVED lines=10> */
.L_x_1:


//--------------------- .nv.shared.reserved.0     --------------------------
	.section	.nv.shared.reserved.0,"aw",@nobits
	.weak		__nv_reservedSMEM_offset_0_alias
	.size		__nv_reservedSMEM_offset_0_alias, 0, 64
	.other		__nv_reservedSMEM_offset_0_alias,@"STO_CUDA_RESERVED_SHARED STV_DEFAULT"
__nv_reservedSMEM_offset_0_alias:
	.zero		0
	.zero		64


//--------------------- .nv.constant0._Z6vecAddPiS_S_i --------------------------
	.section	.nv.constant0._Z6vecAddPiS_S_i,"a",@progbits
	.sectionflags	@""
	.align	4
.nv.constant0._Z6vecAddPiS_S_i:
	.zero		924


//--------------------- SYMBOLS --------------------------

	.type		.nv.reservedSmem.offset0,@object
	.size		.nv.reservedSmem.offset0,0x4
